//
// Generated by NVIDIA NVVM Compiler
//
// Compiler Build ID: CL-36424714
// Cuda compilation tools, release 13.0, V13.0.88
// Based on NVVM 20.0.0
//

.version 9.0
.target sm_100
.address_size 64

	// .globl	_ZN3cub18CUB_300001_SM_10006detail11EmptyKernelIvEEvv
.global .align 1 .b8 _ZN34_INTERNAL_1f04f98a_4_k_cu_95a8da444cuda3std3__45__cpo5beginE[1];
.global .align 1 .b8 _ZN34_INTERNAL_1f04f98a_4_k_cu_95a8da444cuda3std3__45__cpo3endE[1];
.global .align 1 .b8 _ZN34_INTERNAL_1f04f98a_4_k_cu_95a8da444cuda3std3__45__cpo6cbeginE[1];
.global .align 1 .b8 _ZN34_INTERNAL_1f04f98a_4_k_cu_95a8da444cuda3std3__45__cpo4cendE[1];
.global .align 1 .b8 _ZN34_INTERNAL_1f04f98a_4_k_cu_95a8da444cuda3std3__45__cpo6rbeginE[1];
.global .align 1 .b8 _ZN34_INTERNAL_1f04f98a_4_k_cu_95a8da444cuda3std3__45__cpo4rendE[1];
.global .align 1 .b8 _ZN34_INTERNAL_1f04f98a_4_k_cu_95a8da444cuda3std3__45__cpo7crbeginE[1];
.global .align 1 .b8 _ZN34_INTERNAL_1f04f98a_4_k_cu_95a8da444cuda3std3__45__cpo5crendE[1];
.global .align 1 .b8 _ZN34_INTERNAL_1f04f98a_4_k_cu_95a8da444cuda3std3__436_GLOBAL__N__1f04f98a_4_k_cu_95a8da446ignoreE[1];
.global .align 1 .b8 _ZN34_INTERNAL_1f04f98a_4_k_cu_95a8da444cuda3std3__419piecewise_constructE[1];
.global .align 1 .b8 _ZN34_INTERNAL_1f04f98a_4_k_cu_95a8da444cuda3std3__48in_placeE[1];
.global .align 1 .b8 _ZN34_INTERNAL_1f04f98a_4_k_cu_95a8da444cuda3std3__420unreachable_sentinelE[1];
.global .align 1 .b8 _ZN34_INTERNAL_1f04f98a_4_k_cu_95a8da444cuda3std3__47nulloptE[1];
.global .align 1 .b8 _ZN34_INTERNAL_1f04f98a_4_k_cu_95a8da444cuda3std3__48unexpectE[1];
.global .align 1 .b8 _ZN34_INTERNAL_1f04f98a_4_k_cu_95a8da444cuda3std6ranges3__45__cpo4swapE[1];
.global .align 1 .b8 _ZN34_INTERNAL_1f04f98a_4_k_cu_95a8da444cuda3std6ranges3__45__cpo9iter_moveE[1];
.global .align 1 .b8 _ZN34_INTERNAL_1f04f98a_4_k_cu_95a8da444cuda3std6ranges3__45__cpo5beginE[1];
.global .align 1 .b8 _ZN34_INTERNAL_1f04f98a_4_k_cu_95a8da444cuda3std6ranges3__45__cpo3endE[1];
.global .align 1 .b8 _ZN34_INTERNAL_1f04f98a_4_k_cu_95a8da444cuda3std6ranges3__45__cpo6cbeginE[1];
.global .align 1 .b8 _ZN34_INTERNAL_1f04f98a_4_k_cu_95a8da444cuda3std6ranges3__45__cpo4cendE[1];
.global .align 1 .b8 _ZN34_INTERNAL_1f04f98a_4_k_cu_95a8da444cuda3std6ranges3__45__cpo7advanceE[1];
.global .align 1 .b8 _ZN34_INTERNAL_1f04f98a_4_k_cu_95a8da444cuda3std6ranges3__45__cpo9iter_swapE[1];
.global .align 1 .b8 _ZN34_INTERNAL_1f04f98a_4_k_cu_95a8da444cuda3std6ranges3__45__cpo4nextE[1];
.global .align 1 .b8 _ZN34_INTERNAL_1f04f98a_4_k_cu_95a8da444cuda3std6ranges3__45__cpo4prevE[1];
.global .align 1 .b8 _ZN34_INTERNAL_1f04f98a_4_k_cu_95a8da444cuda3std6ranges3__45__cpo4dataE[1];
.global .align 1 .b8 _ZN34_INTERNAL_1f04f98a_4_k_cu_95a8da444cuda3std6ranges3__45__cpo5cdataE[1];
.global .align 1 .b8 _ZN34_INTERNAL_1f04f98a_4_k_cu_95a8da444cuda3std6ranges3__45__cpo4sizeE[1];
.global .align 1 .b8 _ZN34_INTERNAL_1f04f98a_4_k_cu_95a8da444cuda3std6ranges3__45__cpo5ssizeE[1];
.global .align 1 .b8 _ZN34_INTERNAL_1f04f98a_4_k_cu_95a8da444cuda3std6ranges3__45__cpo8distanceE[1];
.global .align 1 .b8 _ZN34_INTERNAL_1f04f98a_4_k_cu_95a8da446thrust24THRUST_300001_SM_1000_NS8cuda_cub3parE[1];
.global .align 1 .b8 _ZN34_INTERNAL_1f04f98a_4_k_cu_95a8da446thrust24THRUST_300001_SM_1000_NS8cuda_cub10par_nosyncE[1];
.global .align 1 .b8 _ZN34_INTERNAL_1f04f98a_4_k_cu_95a8da446thrust24THRUST_300001_SM_1000_NS6system6detail10sequential3seqE[1];
.global .align 1 .b8 _ZN34_INTERNAL_1f04f98a_4_k_cu_95a8da446thrust24THRUST_300001_SM_1000_NS6system3cpp3parE[1];
.global .align 1 .b8 _ZN34_INTERNAL_1f04f98a_4_k_cu_95a8da446thrust24THRUST_300001_SM_1000_NS12placeholders2_1E[1];
.global .align 1 .b8 _ZN34_INTERNAL_1f04f98a_4_k_cu_95a8da446thrust24THRUST_300001_SM_1000_NS12placeholders2_2E[1];
.global .align 1 .b8 _ZN34_INTERNAL_1f04f98a_4_k_cu_95a8da446thrust24THRUST_300001_SM_1000_NS12placeholders2_3E[1];
.global .align 1 .b8 _ZN34_INTERNAL_1f04f98a_4_k_cu_95a8da446thrust24THRUST_300001_SM_1000_NS12placeholders2_4E[1];
.global .align 1 .b8 _ZN34_INTERNAL_1f04f98a_4_k_cu_95a8da446thrust24THRUST_300001_SM_1000_NS12placeholders2_5E[1];
.global .align 1 .b8 _ZN34_INTERNAL_1f04f98a_4_k_cu_95a8da446thrust24THRUST_300001_SM_1000_NS12placeholders2_6E[1];
.global .align 1 .b8 _ZN34_INTERNAL_1f04f98a_4_k_cu_95a8da446thrust24THRUST_300001_SM_1000_NS12placeholders2_7E[1];
.global .align 1 .b8 _ZN34_INTERNAL_1f04f98a_4_k_cu_95a8da446thrust24THRUST_300001_SM_1000_NS12placeholders2_8E[1];
.global .align 1 .b8 _ZN34_INTERNAL_1f04f98a_4_k_cu_95a8da446thrust24THRUST_300001_SM_1000_NS12placeholders2_9E[1];
.global .align 1 .b8 _ZN34_INTERNAL_1f04f98a_4_k_cu_95a8da446thrust24THRUST_300001_SM_1000_NS12placeholders3_10E[1];
.global .align 1 .b8 _ZN34_INTERNAL_1f04f98a_4_k_cu_95a8da446thrust24THRUST_300001_SM_1000_NS3seqE[1];
.global .align 1 .b8 _ZN34_INTERNAL_1f04f98a_4_k_cu_95a8da446thrust24THRUST_300001_SM_1000_NS6deviceE[1];

.visible .entry _ZN3cub18CUB_300001_SM_10006detail11EmptyKernelIvEEvv()
{


	ret;

}


// ===== COMPILED SASS (sm_100) =====

	.target	sm_100

	.elftype	@"ET_EXEC"


//--------------------- .note.nv.tkinfo           --------------------------
	.section	.note.nv.tkinfo,"",@"SHT_NOTE"
	.sectionflags	@"SHF_NOTE_NV_TKINFO"
	.tkinfo
        /*0018*/ 	.word	0x00000002
        /*0030*/ 	.string	""
        /*0030*/ 	.string	"ptxas"
        /*0030*/ 	.string	"Cuda compilation tools, release 13.0, V13.0.88"
        /*0030*/ 	.string	"Build cuda_13.0.r13.0/compiler.36424714_0"
        /*0030*/ 	.string	"-arch sm_100 -m 64 "



//--------------------- .note.nv.cuinfo           --------------------------
	.section	.note.nv.cuinfo,"",@"SHT_NOTE"
	.sectionflags	@"SHF_NOTE_NV_CUINFO"
        /*0018*/ 	.short	0x0002
        /*001a*/ 	.short	0x0064
        /*001c*/ 	.short	0x0082
	.zero		2


//--------------------- .nv.info                  --------------------------
	.section	.nv.info,"",@"SHT_CUDA_INFO"
	.align	4


	//----- nvinfo : EIATTR_REGCOUNT
	.align		4
        /*0000*/ 	.byte	0x04, 0x2f
        /*0002*/ 	.short	(.L_46 - .L_45)
	.align		4
.L_45:
        /*0004*/ 	.word	index@(_ZN3cub18CUB_300001_SM_10006detail11EmptyKernelIvEEvv)
        /*0008*/ 	.word	0x00000004


	//----- nvinfo : EIATTR_FRAME_SIZE
	.align		4
.L_46:
        /*000c*/ 	.byte	0x04, 0x11
        /*000e*/ 	.short	(.L_48 - .L_47)
	.align		4
.L_47:
        /*0010*/ 	.word	index@(_ZN3cub18CUB_300001_SM_10006detail11EmptyKernelIvEEvv)
        /*0014*/ 	.word	0x00000000


	//----- nvinfo : EIATTR_MIN_STACK_SIZE
	.align		4
.L_48:
        /*0018*/ 	.byte	0x04, 0x12
        /*001a*/ 	.short	(.L_50 - .L_49)
	.align		4
.L_49:
        /*001c*/ 	.word	index@(_ZN3cub18CUB_300001_SM_10006detail11EmptyKernelIvEEvv)
        /*0020*/ 	.word	0x00000000
.L_50:


//--------------------- .nv.compat                --------------------------
	.section	.nv.compat,"",@"SHT_CUDA_COMPAT_INFO"
	.align	4
        /*0000*/ 	.byte	0x02, 0x09, 0x00, 0x00, 0x02, 0x02, 0x01, 0x00, 0x02, 0x05, 0x05, 0x00, 0x03, 0x07, 0x01, 0x01
        /*0010*/ 	.byte	0x02, 0x03, 0x00, 0x00, 0x02, 0x06, 0x01, 0x00, 0x04, 0x0b, 0x08, 0x00, 0x09, 0x00, 0x00, 0x00
        /*0020*/ 	.byte	0x00, 0x00, 0x00, 0x00


//--------------------- .nv.info._ZN3cub18CUB_300001_SM_10006detail11EmptyKernelIvEEvv --------------------------
	.section	.nv.info._ZN3cub18CUB_300001_SM_10006detail11EmptyKernelIvEEvv,"",@"SHT_CUDA_INFO"
	.sectionflags	@""
	.align	4


	//----- nvinfo : EIATTR_CUDA_API_VERSION
	.align		4
        /*0000*/ 	.byte	0x04, 0x37
        /*0002*/ 	.short	(.L_52 - .L_51)
.L_51:
        /*0004*/ 	.word	0x00000082


	//----- nvinfo : EIATTR_SPARSE_MMA_MASK
	.align		4
.L_52:
        /*0008*/ 	.byte	0x03, 0x50
        /*000a*/ 	.short	0x0000


	//----- nvinfo : EIATTR_MAXREG_COUNT
	.align		4
        /*000c*/ 	.byte	0x03, 0x1b
        /*000e*/ 	.short	0x00ff


	//----- nvinfo : EIATTR_MERCURY_ISA_VERSION
	.align		4
        /*0010*/ 	.byte	0x03, 0x5f
        /*0012*/ 	.short	0x0101


	//----- nvinfo : EIATTR_VRC_CTA_INIT_COUNT
	.align		4
        /*0014*/ 	.byte	0x02, 0x4a
	.zero		1
	.zero		1


	//----- nvinfo : EIATTR_EXIT_INSTR_OFFSETS
	.align		4
        /*0018*/ 	.byte	0x04, 0x1c
        /*001a*/ 	.short	(.L_54 - .L_53)


	//   ....[0]....
.L_53:
        /*001c*/ 	.word	0x00000010


	//----- nvinfo : EIATTR_SW_WAR
	.align		4
.L_54:
        /*0020*/ 	.byte	0x04, 0x36
        /*0022*/ 	.short	(.L_56 - .L_55)
.L_55:
        /*0024*/ 	.word	0x00000008
.L_56:


//--------------------- .nv.callgraph             --------------------------
	.section	.nv.callgraph,"",@"SHT_CUDA_CALLGRAPH"
	.align	4
	.sectionentsize	8
	.align		4
        /*0000*/ 	.word	0x00000000
	.align		4
        /*0004*/ 	.word	0xffffffff
	.align		4
        /*0008*/ 	.word	0x00000000
	.align		4
        /*000c*/ 	.word	0xfffffffe
	.align		4
        /*0010*/ 	.word	0x00000000
	.align		4
        /*0014*/ 	.word	0xfffffffd
	.align		4
        /*0018*/ 	.word	0x00000000
	.align		4
        /*001c*/ 	.word	0xfffffffc


//--------------------- .nv.constant4             --------------------------
	.section	.nv.constant4,"a",@progbits
	.align	8
	.align		8
.nv.constant4:
        /*0000*/ 	.dword	_ZN34_INTERNAL_1f04f98a_4_k_cu_95a8da444cuda3std3__45__cpo5beginE
	.align		8
        /*0008*/ 	.dword	_ZN34_INTERNAL_1f04f98a_4_k_cu_95a8da444cuda3std3__45__cpo3endE
	.align		8
        /*0010*/ 	.dword	_ZN34_INTERNAL_1f04f98a_4_k_cu_95a8da444cuda3std3__45__cpo6cbeginE
	.align		8
        /*0018*/ 	.dword	_ZN34_INTERNAL_1f04f98a_4_k_cu_95a8da444cuda3std3__45__cpo4cendE
	.align		8
        /*0020*/ 	.dword	_ZN34_INTERNAL_1f04f98a_4_k_cu_95a8da444cuda3std3__45__cpo6rbeginE
	.align		8
        /*0028*/ 	.dword	_ZN34_INTERNAL_1f04f98a_4_k_cu_95a8da444cuda3std3__45__cpo4rendE
	.align		8
        /*0030*/ 	.dword	_ZN34_INTERNAL_1f04f98a_4_k_cu_95a8da444cuda3std3__45__cpo7crbeginE
	.align		8
        /*0038*/ 	.dword	_ZN34_INTERNAL_1f04f98a_4_k_cu_95a8da444cuda3std3__45__cpo5crendE
	.align		8
        /*0040*/ 	.dword	_ZN34_INTERNAL_1f04f98a_4_k_cu_95a8da444cuda3std3__436_GLOBAL__N__1f04f98a_4_k_cu_95a8da446ignoreE
	.align		8
        /*0048*/ 	.dword	_ZN34_INTERNAL_1f04f98a_4_k_cu_95a8da444cuda3std3__419piecewise_constructE
	.align		8
        /*0050*/ 	.dword	_ZN34_INTERNAL_1f04f98a_4_k_cu_95a8da444cuda3std3__48in_placeE
	.align		8
        /*0058*/ 	.dword	_ZN34_INTERNAL_1f04f98a_4_k_cu_95a8da444cuda3std3__420unreachable_sentinelE
	.align		8
        /*0060*/ 	.dword	_ZN34_INTERNAL_1f04f98a_4_k_cu_95a8da444cuda3std3__47nulloptE
	.align		8
        /*0068*/ 	.dword	_ZN34_INTERNAL_1f04f98a_4_k_cu_95a8da444cuda3std3__48unexpectE
	.align		8
        /*0070*/ 	.dword	_ZN34_INTERNAL_1f04f98a_4_k_cu_95a8da444cuda3std6ranges3__45__cpo4swapE
	.align		8
        /*0078*/ 	.dword	_ZN34_INTERNAL_1f04f98a_4_k_cu_95a8da444cuda3std6ranges3__45__cpo9iter_moveE
	.align		8
        /*0080*/ 	.dword	_ZN34_INTERNAL_1f04f98a_4_k_cu_95a8da444cuda3std6ranges3__45__cpo5beginE
	.align		8
        /*0088*/ 	.dword	_ZN34_INTERNAL_1f04f98a_4_k_cu_95a8da444cuda3std6ranges3__45__cpo3endE
	.align		8
        /*0090*/ 	.dword	_ZN34_INTERNAL_1f04f98a_4_k_cu_95a8da444cuda3std6ranges3__45__cpo6cbeginE
	.align		8
        /*0098*/ 	.dword	_ZN34_INTERNAL_1f04f98a_4_k_cu_95a8da444cuda3std6ranges3__45__cpo4cendE
	.align		8
        /*00a0*/ 	.dword	_ZN34_INTERNAL_1f04f98a_4_k_cu_95a8da444cuda3std6ranges3__45__cpo7advanceE
	.align		8
        /*00a8*/ 	.dword	_ZN34_INTERNAL_1f04f98a_4_k_cu_95a8da444cuda3std6ranges3__45__cpo9iter_swapE
	.align		8
        /*00b0*/ 	.dword	_ZN34_INTERNAL_1f04f98a_4_k_cu_95a8da444cuda3std6ranges3__45__cpo4nextE
	.align		8
        /*00b8*/ 	.dword	_ZN34_INTERNAL_1f04f98a_4_k_cu_95a8da444cuda3std6ranges3__45__cpo4prevE
	.align		8
        /*00c0*/ 	.dword	_ZN34_INTERNAL_1f04f98a_4_k_cu_95a8da444cuda3std6ranges3__45__cpo4dataE
	.align		8
        /*00c8*/ 	.dword	_ZN34_INTERNAL_1f04f98a_4_k_cu_95a8da444cuda3std6ranges3__45__cpo5cdataE
	.align		8
        /*00d0*/ 	.dword	_ZN34_INTERNAL_1f04f98a_4_k_cu_95a8da444cuda3std6ranges3__45__cpo4sizeE
	.align		8
        /*00d8*/ 	.dword	_ZN34_INTERNAL_1f04f98a_4_k_cu_95a8da444cuda3std6ranges3__45__cpo5ssizeE
	.align		8
        /*00e0*/ 	.dword	_ZN34_INTERNAL_1f04f98a_4_k_cu_95a8da444cuda3std6ranges3__45__cpo8distanceE
	.align		8
        /*00e8*/ 	.dword	_ZN34_INTERNAL_1f04f98a_4_k_cu_95a8da446thrust24THRUST_300001_SM_1000_NS8cuda_cub3parE
	.align		8
        /*00f0*/ 	.dword	_ZN34_INTERNAL_1f04f98a_4_k_cu_95a8da446thrust24THRUST_300001_SM_1000_NS8cuda_cub10par_nosyncE
	.align		8
        /*00f8*/ 	.dword	_ZN34_INTERNAL_1f04f98a_4_k_cu_95a8da446thrust24THRUST_300001_SM_1000_NS6system6detail10sequential3seqE
	.align		8
        /*0100*/ 	.dword	_ZN34_INTERNAL_1f04f98a_4_k_cu_95a8da446thrust24THRUST_300001_SM_1000_NS6system3cpp3parE
	.align		8
        /*0108*/ 	.dword	_ZN34_INTERNAL_1f04f98a_4_k_cu_95a8da446thrust24THRUST_300001_SM_1000_NS12placeholders2_1E
	.align		8
        /*0110*/ 	.dword	_ZN34_INTERNAL_1f04f98a_4_k_cu_95a8da446thrust24THRUST_300001_SM_1000_NS12placeholders2_2E
	.align		8
        /*0118*/ 	.dword	_ZN34_INTERNAL_1f04f98a_4_k_cu_95a8da446thrust24THRUST_300001_SM_1000_NS12placeholders2_3E
	.align		8
        /*0120*/ 	.dword	_ZN34_INTERNAL_1f04f98a_4_k_cu_95a8da446thrust24THRUST_300001_SM_1000_NS12placeholders2_4E
	.align		8
        /*0128*/ 	.dword	_ZN34_INTERNAL_1f04f98a_4_k_cu_95a8da446thrust24THRUST_300001_SM_1000_NS12placeholders2_5E
	.align		8
        /*0130*/ 	.dword	_ZN34_INTERNAL_1f04f98a_4_k_cu_95a8da446thrust24THRUST_300001_SM_1000_NS12placeholders2_6E
	.align		8
        /*0138*/ 	.dword	_ZN34_INTERNAL_1f04f98a_4_k_cu_95a8da446thrust24THRUST_300001_SM_1000_NS12placeholders2_7E
	.align		8
        /*0140*/ 	.dword	_ZN34_INTERNAL_1f04f98a_4_k_cu_95a8da446thrust24THRUST_300001_SM_1000_NS12placeholders2_8E
	.align		8
        /*0148*/ 	.dword	_ZN34_INTERNAL_1f04f98a_4_k_cu_95a8da446thrust24THRUST_300001_SM_1000_NS12placeholders2_9E
	.align		8
        /*0150*/ 	.dword	_ZN34_INTERNAL_1f04f98a_4_k_cu_95a8da446thrust24THRUST_300001_SM_1000_NS12placeholders3_10E
	.align		8
        /*0158*/ 	.dword	_ZN34_INTERNAL_1f04f98a_4_k_cu_95a8da446thrust24THRUST_300001_SM_1000_NS3seqE
	.align		8
        /*0160*/ 	.dword	_ZN34_INTERNAL_1f04f98a_4_k_cu_95a8da446thrust24THRUST_300001_SM_1000_NS6deviceE


//--------------------- .text._ZN3cub18CUB_300001_SM_10006detail11EmptyKernelIvEEvv --------------------------
	.section	.text._ZN3cub18CUB_300001_SM_10006detail11EmptyKernelIvEEvv,"ax",@progbits
	.align	128
        .global         _ZN3cub18CUB_300001_SM_10006detail11EmptyKernelIvEEvv
        .type           _ZN3cub18CUB_300001_SM_10006detail11EmptyKernelIvEEvv,@function
        .size           _ZN3cub18CUB_300001_SM_10006detail11EmptyKernelIvEEvv,(.L_x_1 - _ZN3cub18CUB_300001_SM_10006detail11EmptyKernelIvEEvv)
        .other          _ZN3cub18CUB_300001_SM_10006detail11EmptyKernelIvEEvv,@"STO_CUDA_ENTRY STV_DEFAULT"
_ZN3cub18CUB_300001_SM_10006detail11EmptyKernelIvEEvv:
.text._ZN3cub18CUB_300001_SM_10006detail11EmptyKernelIvEEvv:
[----:B------:R-:W-:Y:S01]  /*0000*/  LDC R1, c[0x0][0x37c] ;  /* 0x0000df00ff017b82 */ /* 0x000fe20000000800 */
[----:B------:R-:W-:Y:S05]  /*0010*/  EXIT ;  /* 0x000000000000794d */ /* 0x000fea0003800000 */
.L_x_0:
[----:B------:R-:W-:-:S00]  /*0020*/  BRA `(.L_x_0) ;  /* 0xfffffffc00fc7947 */ /* 0x000fc0000383ffff */
[----:B------:R-:W-:-:S00]  /*0030*/  NOP ;  /* 0x0000000000007918 */ /* 0x000fc00000000000 */
        /* <DEDUP_REMOVED lines=12> */
.L_x_1:


//--------------------- .nv.shared.reserved.0     --------------------------
	.section	.nv.shared.reserved.0,"aw",@nobits
	.weak		__nv_reservedSMEM_offset_0_alias
	.size		__nv_reservedSMEM_offset_0_alias, 0, 64
	.other		__nv_reservedSMEM_offset_0_alias,@"STO_CUDA_RESERVED_SHARED STV_DEFAULT"
__nv_reservedSMEM_offset_0_alias:
	.zero		0
	.zero		64


//--------------------- .nv.global                --------------------------
	.section	.nv.global,"aw",@nobits
.nv.global:
	.type		_ZN34_INTERNAL_1f04f98a_4_k_cu_95a8da446thrust24THRUST_300001_SM_1000_NS12placeholders2_8E,@object
	.size		_ZN34_INTERNAL_1f04f98a_4_k_cu_95a8da446thrust24THRUST_300001_SM_1000_NS12placeholders2_8E,(_ZN34_INTERNAL_1f04f98a_4_k_cu_95a8da444cuda3std3__436_GLOBAL__N__1f04f98a_4_k_cu_95a8da446ignoreE - _ZN34_INTERNAL_1f04f98a_4_k_cu_95a8da446thrust24THRUST_300001_SM_1000_NS12placeholders2_8E)
_ZN34_INTERNAL_1f04f98a_4_k_cu_95a8da446thrust24THRUST_300001_SM_1000_NS12placeholders2_8E:
	.zero		1
	.type		_ZN34_INTERNAL_1f04f98a_4_k_cu_95a8da444cuda3std3__436_GLOBAL__N__1f04f98a_4_k_cu_95a8da446ignoreE,@object
	.size		_ZN34_INTERNAL_1f04f98a_4_k_cu_95a8da444cuda3std3__436_GLOBAL__N__1f04f98a_4_k_cu_95a8da446ignoreE,(_ZN34_INTERNAL_1f04f98a_4_k_cu_95a8da444cuda3std6ranges3__45__cpo4dataE - _ZN34_INTERNAL_1f04f98a_4_k_cu_95a8da444cuda3std3__436_GLOBAL__N__1f04f98a_4_k_cu_95a8da446ignoreE)
_ZN34_INTERNAL_1f04f98a_4_k_cu_95a8da444cuda3std3__436_GLOBAL__N__1f04f98a_4_k_cu_95a8da446ignoreE:
	.zero		1
	.type		_ZN34_INTERNAL_1f04f98a_4_k_cu_95a8da444cuda3std6ranges3__45__cpo4dataE,@object
	.size		_ZN34_INTERNAL_1f04f98a_4_k_cu_95a8da444cuda3std6ranges3__45__cpo4dataE,(_ZN34_INTERNAL_1f04f98a_4_k_cu_95a8da446thrust24THRUST_300001_SM_1000_NS6system3cpp3parE - _ZN34_INTERNAL_1f04f98a_4_k_cu_95a8da444cuda3std6ranges3__45__cpo4dataE)
_ZN34_INTERNAL_1f04f98a_4_k_cu_95a8da444cuda3std6ranges3__45__cpo4dataE:
	.zero		1
	.type		_ZN34_INTERNAL_1f04f98a_4_k_cu_95a8da446thrust24THRUST_300001_SM_1000_NS6system3cpp3parE,@object
	.size		_ZN34_INTERNAL_1f04f98a_4_k_cu_95a8da446thrust24THRUST_300001_SM_1000_NS6system3cpp3parE,(_ZN34_INTERNAL_1f04f98a_4_k_cu_95a8da444cuda3std3__45__cpo5beginE - _ZN34_INTERNAL_1f04f98a_4_k_cu_95a8da446thrust24THRUST_300001_SM_1000_NS6system3cpp3parE)
_ZN34_INTERNAL_1f04f98a_4_k_cu_95a8da446thrust24THRUST_300001_SM_1000_NS6system3cpp3parE:
	.zero		1
	.type		_ZN34_INTERNAL_1f04f98a_4_k_cu_95a8da444cuda3std3__45__cpo5beginE,@object
	.size		_ZN34_INTERNAL_1f04f98a_4_k_cu_95a8da444cuda3std3__45__cpo5beginE,(_ZN34_INTERNAL_1f04f98a_4_k_cu_95a8da444cuda3std6ranges3__45__cpo5beginE - _ZN34_INTERNAL_1f04f98a_4_k_cu_95a8da444cuda3std3__45__cpo5beginE)
_ZN34_INTERNAL_1f04f98a_4_k_cu_95a8da444cuda3std3__45__cpo5beginE:
	.zero		1
	.type		_ZN34_INTERNAL_1f04f98a_4_k_cu_95a8da444cuda3std6ranges3__45__cpo5beginE,@object
	.size		_ZN34_INTERNAL_1f04f98a_4_k_cu_95a8da444cuda3std6ranges3__45__cpo5beginE,(_ZN34_INTERNAL_1f04f98a_4_k_cu_95a8da446thrust24THRUST_300001_SM_1000_NS6deviceE - _ZN34_INTERNAL_1f04f98a_4_k_cu_95a8da444cuda3std6ranges3__45__cpo5beginE)
_ZN34_INTERNAL_1f04f98a_4_k_cu_95a8da444cuda3std6ranges3__45__cpo5beginE:
	.zero		1
	.type		_ZN34_INTERNAL_1f04f98a_4_k_cu_95a8da446thrust24THRUST_300001_SM_1000_NS6deviceE,@object
	.size		_ZN34_INTERNAL_1f04f98a_4_k_cu_95a8da446thrust24THRUST_300001_SM_1000_NS6deviceE,(_ZN34_INTERNAL_1f04f98a_4_k_cu_95a8da444cuda3std3__47nulloptE - _ZN34_INTERNAL_1f04f98a_4_k_cu_95a8da446thrust24THRUST_300001_SM_1000_NS6deviceE)
_ZN34_INTERNAL_1f04f98a_4_k_cu_95a8da446thrust24THRUST_300001_SM_1000_NS6deviceE:
	.zero		1
	.type		_ZN34_INTERNAL_1f04f98a_4_k_cu_95a8da444cuda3std3__47nulloptE,@object
	.size		_ZN34_INTERNAL_1f04f98a_4_k_cu_95a8da444cuda3std3__47nulloptE,(_ZN34_INTERNAL_1f04f98a_4_k_cu_95a8da444cuda3std6ranges3__45__cpo8distanceE - _ZN34_INTERNAL_1f04f98a_4_k_cu_95a8da444cuda3std3__47nulloptE)
_ZN34_INTERNAL_1f04f98a_4_k_cu_95a8da444cuda3std3__47nulloptE:
	.zero		1
	.type		_ZN34_INTERNAL_1f04f98a_4_k_cu_95a8da444cuda3std6ranges3__45__cpo8distanceE,@object
	.size		_ZN34_INTERNAL_1f04f98a_4_k_cu_95a8da444cuda3std6ranges3__45__cpo8distanceE,(_ZN34_INTERNAL_1f04f98a_4_k_cu_95a8da446thrust24THRUST_300001_SM_1000_NS12placeholders2_4E - _ZN34_INTERNAL_1f04f98a_4_k_cu_95a8da444cuda3std6ranges3__45__cpo8distanceE)
_ZN34_INTERNAL_1f04f98a_4_k_cu_95a8da444cuda3std6ranges3__45__cpo8distanceE:
	.zero		1
	.type		_ZN34_INTERNAL_1f04f98a_4_k_cu_95a8da446thrust24THRUST_300001_SM_1000_NS12placeholders2_4E,@object
	.size		_ZN34_INTERNAL_1f04f98a_4_k_cu_95a8da446thrust24THRUST_300001_SM_1000_NS12placeholders2_4E,(_ZN34_INTERNAL_1f04f98a_4_k_cu_95a8da444cuda3std3__45__cpo6rbeginE - _ZN34_INTERNAL_1f04f98a_4_k_cu_95a8da446thrust24THRUST_300001_SM_1000_NS12placeholders2_4E)
_ZN34_INTERNAL_1f04f98a_4_k_cu_95a8da446thrust24THRUST_300001_SM_1000_NS12placeholders2_4E:
	.zero		1
	.type		_ZN34_INTERNAL_1f04f98a_4_k_cu_95a8da444cuda3std3__45__cpo6rbeginE,@object
	.size		_ZN34_INTERNAL_1f04f98a_4_k_cu_95a8da444cuda3std3__45__cpo6rbeginE,(_ZN34_INTERNAL_1f04f98a_4_k_cu_95a8da444cuda3std6ranges3__45__cpo7advanceE - _ZN34_INTERNAL_1f04f98a_4_k_cu_95a8da444cuda3std3__45__cpo6rbeginE)
_ZN34_INTERNAL_1f04f98a_4_k_cu_95a8da444cuda3std3__45__cpo6rbeginE:
	.zero		1
	.type		_ZN34_INTERNAL_1f04f98a_4_k_cu_95a8da444cuda3std6ranges3__45__cpo7advanceE,@object
	.size		_ZN34_INTERNAL_1f04f98a_4_k_cu_95a8da444cuda3std6ranges3__45__cpo7advanceE,(_ZN34_INTERNAL_1f04f98a_4_k_cu_95a8da446thrust24THRUST_300001_SM_1000_NS12placeholders3_10E - _ZN34_INTERNAL_1f04f98a_4_k_cu_95a8da444cuda3std6ranges3__45__cpo7advanceE)
_ZN34_INTERNAL_1f04f98a_4_k_cu_95a8da444cuda3std6ranges3__45__cpo7advanceE:
	.zero		1
	.type		_ZN34_INTERNAL_1f04f98a_4_k_cu_95a8da446thrust24THRUST_300001_SM_1000_NS12placeholders3_10E,@object
	.size		_ZN34_INTERNAL_1f04f98a_4_k_cu_95a8da446thrust24THRUST_300001_SM_1000_NS12placeholders3_10E,(_ZN34_INTERNAL_1f04f98a_4_k_cu_95a8da444cuda3std3__48in_placeE - _ZN34_INTERNAL_1f04f98a_4_k_cu_95a8da446thrust24THRUST_300001_SM_1000_NS12placeholders3_10E)
_ZN34_INTERNAL_1f04f98a_4_k_cu_95a8da446thrust24THRUST_300001_SM_1000_NS12placeholders3_10E:
	.zero		1
	.type		_ZN34_INTERNAL_1f04f98a_4_k_cu_95a8da444cuda3std3__48in_placeE,@object
	.size		_ZN34_INTERNAL_1f04f98a_4_k_cu_95a8da444cuda3std3__48in_placeE,(_ZN34_INTERNAL_1f04f98a_4_k_cu_95a8da444cuda3std6ranges3__45__cpo4sizeE - _ZN34_INTERNAL_1f04f98a_4_k_cu_95a8da444cuda3std3__48in_placeE)
_ZN34_INTERNAL_1f04f98a_4_k_cu_95a8da444cuda3std3__48in_placeE:
	.zero		1
	.type		_ZN34_INTERNAL_1f04f98a_4_k_cu_95a8da444cuda3std6ranges3__45__cpo4sizeE,@object
	.size		_ZN34_INTERNAL_1f04f98a_4_k_cu_95a8da444cuda3std6ranges3__45__cpo4sizeE,(_ZN34_INTERNAL_1f04f98a_4_k_cu_95a8da446thrust24THRUST_300001_SM_1000_NS12placeholders2_2E - _ZN34_INTERNAL_1f04f98a_4_k_cu_95a8da444cuda3std6ranges3__45__cpo4sizeE)
_ZN34_INTERNAL_1f04f98a_4_k_cu_95a8da444cuda3std6ranges3__45__cpo4sizeE:
	.zero		1
	.type		_ZN34_INTERNAL_1f04f98a_4_k_cu_95a8da446thrust24THRUST_300001_SM_1000_NS12placeholders2_2E,@object
	.size		_ZN34_INTERNAL_1f04f98a_4_k_cu_95a8da446thrust24THRUST_300001_SM_1000_NS12placeholders2_2E,(_ZN34_INTERNAL_1f04f98a_4_k_cu_95a8da444cuda3std3__45__cpo6cbeginE - _ZN34_INTERNAL_1f04f98a_4_k_cu_95a8da446thrust24THRUST_300001_SM_1000_NS12placeholders2_2E)
_ZN34_INTERNAL_1f04f98a_4_k_cu_95a8da446thrust24THRUST_300001_SM_1000_NS12placeholders2_2E:
	.zero		1
	.type		_ZN34_INTERNAL_1f04f98a_4_k_cu_95a8da444cuda3std3__45__cpo6cbeginE,@object
	.size		_ZN34_INTERNAL_1f04f98a_4_k_cu_95a8da444cuda3std3__45__cpo6cbeginE,(_ZN34_INTERNAL_1f04f98a_4_k_cu_95a8da444cuda3std6ranges3__45__cpo6cbeginE - _ZN34_INTERNAL_1f04f98a_4_k_cu_95a8da444cuda3std3__45__cpo6cbeginE)
_ZN34_INTERNAL_1f04f98a_4_k_cu_95a8da444cuda3std3__45__cpo6cbeginE:
	.zero		1
	.type		_ZN34_INTERNAL_1f04f98a_4_k_cu_95a8da444cuda3std6ranges3__45__cpo6cbeginE,@object
	.size		_ZN34_INTERNAL_1f04f98a_4_k_cu_95a8da444cuda3std6ranges3__45__cpo6cbeginE,(_ZN34_INTERNAL_1f04f98a_4_k_cu_95a8da446thrust24THRUST_300001_SM_1000_NS12placeholders2_6E - _ZN34_INTERNAL_1f04f98a_4_k_cu_95a8da444cuda3std6ranges3__45__cpo6cbeginE)
_ZN34_INTERNAL_1f04f98a_4_k_cu_95a8da444cuda3std6ranges3__45__cpo6cbeginE:
	.zero		1
	.type		_ZN34_INTERNAL_1f04f98a_4_k_cu_95a8da446thrust24THRUST_300001_SM_1000_NS12placeholders2_6E,@object
	.size		_ZN34_INTERNAL_1f04f98a_4_k_cu_95a8da446thrust24THRUST_300001_SM_1000_NS12placeholders2_6E,(_ZN34_INTERNAL_1f04f98a_4_k_cu_95a8da444cuda3std3__45__cpo7crbeginE - _ZN34_INTERNAL_1f04f98a_4_k_cu_95a8da446thrust24THRUST_300001_SM_1000_NS12placeholders2_6E)
_ZN34_INTERNAL_1f04f98a_4_k_cu_95a8da446thrust24THRUST_300001_SM_1000_NS12placeholders2_6E:
	.zero		1
	.type		_ZN34_INTERNAL_1f04f98a_4_k_cu_95a8da444cuda3std3__45__cpo7crbeginE,@object
	.size		_ZN34_INTERNAL_1f04f98a_4_k_cu_95a8da444cuda3std3__45__cpo7crbeginE,(_ZN34_INTERNAL_1f04f98a_4_k_cu_95a8da444cuda3std6ranges3__45__cpo4nextE - _ZN34_INTERNAL_1f04f98a_4_k_cu_95a8da444cuda3std3__45__cpo7crbeginE)
_ZN34_INTERNAL_1f04f98a_4_k_cu_95a8da444cuda3std3__45__cpo7crbeginE:
	.zero		1
	.type		_ZN34_INTERNAL_1f04f98a_4_k_cu_95a8da444cuda3std6ranges3__45__cpo4nextE,@object
	.size		_ZN34_INTERNAL_1f04f98a_4_k_cu_95a8da444cuda3std6ranges3__45__cpo4nextE,(_ZN34_INTERNAL_1f04f98a_4_k_cu_95a8da444cuda3std6ranges3__45__cpo4swapE - _ZN34_INTERNAL_1f04f98a_4_k_cu_95a8da444cuda3std6ranges3__45__cpo4nextE)
_ZN34_INTERNAL_1f04f98a_4_k_cu_95a8da444cuda3std6ranges3__45__cpo4nextE:
	.zero		1
	.type		_ZN34_INTERNAL_1f04f98a_4_k_cu_95a8da444cuda3std6ranges3__45__cpo4swapE,@object
	.size		_ZN34_INTERNAL_1f04f98a_4_k_cu_95a8da444cuda3std6ranges3__45__cpo4swapE,(_ZN34_INTERNAL_1f04f98a_4_k_cu_95a8da446thrust24THRUST_300001_SM_1000_NS8cuda_cub10par_nosyncE - _ZN34_INTERNAL_1f04f98a_4_k_cu_95a8da444cuda3std6ranges3__45__cpo4swapE)
_ZN34_INTERNAL_1f04f98a_4_k_cu_95a8da444cuda3std6ranges3__45__cpo4swapE:
	.zero		1
	.type		_ZN34_INTERNAL_1f04f98a_4_k_cu_95a8da446thrust24THRUST_300001_SM_1000_NS8cuda_cub10par_nosyncE,@object
	.size		_ZN34_INTERNAL_1f04f98a_4_k_cu_95a8da446thrust24THRUST_300001_SM_1000_NS8cuda_cub10par_nosyncE,(_ZN34_INTERNAL_1f04f98a_4_k_cu_95a8da446thrust24THRUST_300001_SM_1000_NS3seqE - _ZN34_INTERNAL_1f04f98a_4_k_cu_95a8da446thrust24THRUST_300001_SM_1000_NS8cuda_cub10par_nosyncE)
_ZN34_INTERNAL_1f04f98a_4_k_cu_95a8da446thrust24THRUST_300001_SM_1000_NS8cuda_cub10par_nosyncE:
	.zero		1
	.type		_ZN34_INTERNAL_1f04f98a_4_k_cu_95a8da446thrust24THRUST_300001_SM_1000_NS3seqE,@object
	.size		_ZN34_INTERNAL_1f04f98a_4_k_cu_95a8da446thrust24THRUST_300001_SM_1000_NS3seqE,(_ZN34_INTERNAL_1f04f98a_4_k_cu_95a8da444cuda3std3__420unreachable_sentinelE - _ZN34_INTERNAL_1f04f98a_4_k_cu_95a8da446thrust24THRUST_300001_SM_1000_NS3seqE)
_ZN34_INTERNAL_1f04f98a_4_k_cu_95a8da446thrust24THRUST_300001_SM_1000_NS3seqE:
	.zero		1
	.type		_ZN34_INTERNAL_1f04f98a_4_k_cu_95a8da444cuda3std3__420unreachable_sentinelE,@object
	.size		_ZN34_INTERNAL_1f04f98a_4_k_cu_95a8da444cuda3std3__420unreachable_sentinelE,(_ZN34_INTERNAL_1f04f98a_4_k_cu_95a8da444cuda3std6ranges3__45__cpo5ssizeE - _ZN34_INTERNAL_1f04f98a_4_k_cu_95a8da444cuda3std3__420unreachable_sentinelE)
_ZN34_INTERNAL_1f04f98a_4_k_cu_95a8da444cuda3std3__420unreachable_sentinelE:
	.zero		1
	.type		_ZN34_INTERNAL_1f04f98a_4_k_cu_95a8da444cuda3std6ranges3__45__cpo5ssizeE,@object
	.size		_ZN34_INTERNAL_1f04f98a_4_k_cu_95a8da444cuda3std6ranges3__45__cpo5ssizeE,(_ZN34_INTERNAL_1f04f98a_4_k_cu_95a8da446thrust24THRUST_300001_SM_1000_NS12placeholders2_3E - _ZN34_INTERNAL_1f04f98a_4_k_cu_95a8da444cuda3std6ranges3__45__cpo5ssizeE)
_ZN34_INTERNAL_1f04f98a_4_k_cu_95a8da444cuda3std6ranges3__45__cpo5ssizeE:
	.zero		1
	.type		_ZN34_INTERNAL_1f04f98a_4_k_cu_95a8da446thrust24THRUST_300001_SM_1000_NS12placeholders2_3E,@object
	.size		_ZN34_INTERNAL_1f04f98a_4_k_cu_95a8da446thrust24THRUST_300001_SM_1000_NS12placeholders2_3E,(_ZN34_INTERNAL_1f04f98a_4_k_cu_95a8da444cuda3std3__45__cpo4cendE - _ZN34_INTERNAL_1f04f98a_4_k_cu_95a8da446thrust24THRUST_300001_SM_1000_NS12placeholders2_3E)
_ZN34_INTERNAL_1f04f98a_4_k_cu_95a8da446thrust24THRUST_300001_SM_1000_NS12placeholders2_3E:
	.zero		1
	.type		_ZN34_INTERNAL_1f04f98a_4_k_cu_95a8da444cuda3std3__45__cpo4cendE,@object
	.size		_ZN34_INTERNAL_1f04f98a_4_k_cu_95a8da444cuda3std3__45__cpo4cendE,(_ZN34_INTERNAL_1f04f98a_4_k_cu_95a8da444cuda3std6ranges3__45__cpo4cendE - _ZN34_INTERNAL_1f04f98a_4_k_cu_95a8da444cuda3std3__45__cpo4cendE)
_ZN34_INTERNAL_1f04f98a_4_k_cu_95a8da444cuda3std3__45__cpo4cendE:
	.zero		1
	.type		_ZN34_INTERNAL_1f04f98a_4_k_cu_95a8da444cuda3std6ranges3__45__cpo4cendE,@object
	.size		_ZN34_INTERNAL_1f04f98a_4_k_cu_95a8da444cuda3std6ranges3__45__cpo4cendE,(_ZN34_INTERNAL_1f04f98a_4_k_cu_95a8da446thrust24THRUST_300001_SM_1000_NS12placeholders2_7E - _ZN34_INTERNAL_1f04f98a_4_k_cu_95a8da444cuda3std6ranges3__45__cpo4cendE)
_ZN34_INTERNAL_1f04f98a_4_k_cu_95a8da444cuda3std6ranges3__45__cpo4cendE:
	.zero		1
	.type		_ZN34_INTERNAL_1f04f98a_4_k_cu_95a8da446thrust24THRUST_300001_SM_1000_NS12placeholders2_7E,@object
	.size		_ZN34_INTERNAL_1f04f98a_4_k_cu_95a8da446thrust24THRUST_300001_SM_1000_NS12placeholders2_7E,(_ZN34_INTERNAL_1f04f98a_4_k_cu_95a8da444cuda3std3__45__cpo5crendE - _ZN34_INTERNAL_1f04f98a_4_k_cu_95a8da446thrust24THRUST_300001_SM_1000_NS12placeholders2_7E)
_ZN34_INTERNAL_1f04f98a_4_k_cu_95a8da446thrust24THRUST_300001_SM_1000_NS12placeholders2_7E:
	.zero		1
	.type		_ZN34_INTERNAL_1f04f98a_4_k_cu_95a8da444cuda3std3__45__cpo5crendE,@object
	.size		_ZN34_INTERNAL_1f04f98a_4_k_cu_95a8da444cuda3std3__45__cpo5crendE,(_ZN34_INTERNAL_1f04f98a_4_k_cu_95a8da444cuda3std6ranges3__45__cpo4prevE - _ZN34_INTERNAL_1f04f98a_4_k_cu_95a8da444cuda3std3__45__cpo5crendE)
_ZN34_INTERNAL_1f04f98a_4_k_cu_95a8da444cuda3std3__45__cpo5crendE:
	.zero		1
	.type		_ZN34_INTERNAL_1f04f98a_4_k_cu_95a8da444cuda3std6ranges3__45__cpo4prevE,@object
	.size		_ZN34_INTERNAL_1f04f98a_4_k_cu_95a8da444cuda3std6ranges3__45__cpo4prevE,(_ZN34_INTERNAL_1f04f98a_4_k_cu_95a8da444cuda3std6ranges3__45__cpo9iter_moveE - _ZN34_INTERNAL_1f04f98a_4_k_cu_95a8da444cuda3std6ranges3__45__cpo4prevE)
_ZN34_INTERNAL_1f04f98a_4_k_cu_95a8da444cuda3std6ranges3__45__cpo4prevE:
	.zero		1
	.type		_ZN34_INTERNAL_1f04f98a_4_k_cu_95a8da444cuda3std6ranges3__45__cpo9iter_moveE,@object
	.size		_ZN34_INTERNAL_1f04f98a_4_k_cu_95a8da444cuda3std6ranges3__45__cpo9iter_moveE,(_ZN34_INTERNAL_1f04f98a_4_k_cu_95a8da446thrust24THRUST_300001_SM_1000_NS6system6detail10sequential3seqE - _ZN34_INTERNAL_1f04f98a_4_k_cu_95a8da444cuda3std6ranges3__45__cpo9iter_moveE)
_ZN34_INTERNAL_1f04f98a_4_k_cu_95a8da444cuda3std6ranges3__45__cpo9iter_moveE:
	.zero		1
	.type		_ZN34_INTERNAL_1f04f98a_4_k_cu_95a8da446thrust24THRUST_300001_SM_1000_NS6system6detail10sequential3seqE,@object
	.size		_ZN34_INTERNAL_1f04f98a_4_k_cu_95a8da446thrust24THRUST_300001_SM_1000_NS6system6detail10sequential3seqE,(_ZN34_INTERNAL_1f04f98a_4_k_cu_95a8da446thrust24THRUST_300001_SM_1000_NS12placeholders2_9E - _ZN34_INTERNAL_1f04f98a_4_k_cu_95a8da446thrust24THRUST_300001_SM_1000_NS6system6detail10sequential3seqE)
_ZN34_INTERNAL_1f04f98a_4_k_cu_95a8da446thrust24THRUST_300001_SM_1000_NS6system6detail10sequential3seqE:
	.zero		1
	.type		_ZN34_INTERNAL_1f04f98a_4_k_cu_95a8da446thrust24THRUST_300001_SM_1000_NS12placeholders2_9E,@object
	.size		_ZN34_INTERNAL_1f04f98a_4_k_cu_95a8da446thrust24THRUST_300001_SM_1000_NS12placeholders2_9E,(_ZN34_INTERNAL_1f04f98a_4_k_cu_95a8da444cuda3std3__419piecewise_constructE - _ZN34_INTERNAL_1f04f98a_4_k_cu_95a8da446thrust24THRUST_300001_SM_1000_NS12placeholders2_9E)
_ZN34_INTERNAL_1f04f98a_4_k_cu_95a8da446thrust24THRUST_300001_SM_1000_NS12placeholders2_9E:
	.zero		1
	.type		_ZN34_INTERNAL_1f04f98a_4_k_cu_95a8da444cuda3std3__419piecewise_constructE,@object
	.size		_ZN34_INTERNAL_1f04f98a_4_k_cu_95a8da444cuda3std3__419piecewise_constructE,(_ZN34_INTERNAL_1f04f98a_4_k_cu_95a8da444cuda3std6ranges3__45__cpo5cdataE - _ZN34_INTERNAL_1f04f98a_4_k_cu_95a8da444cuda3std3__419piecewise_constructE)
_ZN34_INTERNAL_1f04f98a_4_k_cu_95a8da444cuda3std3__419piecewise_constructE:
	.zero		1
	.type		_ZN34_INTERNAL_1f04f98a_4_k_cu_95a8da444cuda3std6ranges3__45__cpo5cdataE,@object
	.size		_ZN34_INTERNAL_1f04f98a_4_k_cu_95a8da444cuda3std6ranges3__45__cpo5cdataE,(_ZN34_INTERNAL_1f04f98a_4_k_cu_95a8da446thrust24THRUST_300001_SM_1000_NS12placeholders2_1E - _ZN34_INTERNAL_1f04f98a_4_k_cu_95a8da444cuda3std6ranges3__45__cpo5cdataE)
_ZN34_INTERNAL_1f04f98a_4_k_cu_95a8da444cuda3std6ranges3__45__cpo5cdataE:
	.zero		1
	.type		_ZN34_INTERNAL_1f04f98a_4_k_cu_95a8da446thrust24THRUST_300001_SM_1000_NS12placeholders2_1E,@object
	.size		_ZN34_INTERNAL_1f04f98a_4_k_cu_95a8da446thrust24THRUST_300001_SM_1000_NS12placeholders2_1E,(_ZN34_INTERNAL_1f04f98a_4_k_cu_95a8da444cuda3std3__45__cpo3endE - _ZN34_INTERNAL_1f04f98a_4_k_cu_95a8da446thrust24THRUST_300001_SM_1000_NS12placeholders2_1E)
_ZN34_INTERNAL_1f04f98a_4_k_cu_95a8da446thrust24THRUST_300001_SM_1000_NS12placeholders2_1E:
	.zero		1
	.type		_ZN34_INTERNAL_1f04f98a_4_k_cu_95a8da444cuda3std3__45__cpo3endE,@object
	.size		_ZN34_INTERNAL_1f04f98a_4_k_cu_95a8da444cuda3std3__45__cpo3endE,(_ZN34_INTERNAL_1f04f98a_4_k_cu_95a8da444cuda3std6ranges3__45__cpo3endE - _ZN34_INTERNAL_1f04f98a_4_k_cu_95a8da444cuda3std3__45__cpo3endE)
_ZN34_INTERNAL_1f04f98a_4_k_cu_95a8da444cuda3std3__45__cpo3endE:
	.zero		1
	.type		_ZN34_INTERNAL_1f04f98a_4_k_cu_95a8da444cuda3std6ranges3__45__cpo3endE,@object
	.size		_ZN34_INTERNAL_1f04f98a_4_k_cu_95a8da444cuda3std6ranges3__45__cpo3endE,(_ZN34_INTERNAL_1f04f98a_4_k_cu_95a8da446thrust24THRUST_300001_SM_1000_NS12placeholders2_5E - _ZN34_INTERNAL_1f04f98a_4_k_cu_95a8da444cuda3std6ranges3__45__cpo3endE)
_ZN34_INTERNAL_1f04f98a_4_k_cu_95a8da444cuda3std6ranges3__45__cpo3endE:
	.zero		1
	.type		_ZN34_INTERNAL_1f04f98a_4_k_cu_95a8da446thrust24THRUST_300001_SM_1000_NS12placeholders2_5E,@object
	.size		_ZN34_INTERNAL_1f04f98a_4_k_cu_95a8da446thrust24THRUST_300001_SM_1000_NS12placeholders2_5E,(_ZN34_INTERNAL_1f04f98a_4_k_cu_95a8da444cuda3std3__45__cpo4rendE - _ZN34_INTERNAL_1f04f98a_4_k_cu_95a8da446thrust24THRUST_300001_SM_1000_NS12placeholders2_5E)
_ZN34_INTERNAL_1f04f98a_4_k_cu_95a8da446thrust24THRUST_300001_SM_1000_NS12placeholders2_5E:
	.zero		1
	.type		_ZN34_INTERNAL_1f04f98a_4_k_cu_95a8da444cuda3std3__45__cpo4rendE,@object
	.size		_ZN34_INTERNAL_1f04f98a_4_k_cu_95a8da444cuda3std3__45__cpo4rendE,(_ZN34_INTERNAL_1f04f98a_4_k_cu_95a8da444cuda3std6ranges3__45__cpo9iter_swapE - _ZN34_INTERNAL_1f04f98a_4_k_cu_95a8da444cuda3std3__45__cpo4rendE)
_ZN34_INTERNAL_1f04f98a_4_k_cu_95a8da444cuda3std3__45__cpo4rendE:
	.zero		1
	.type		_ZN34_INTERNAL_1f04f98a_4_k_cu_95a8da444cuda3std6ranges3__45__cpo9iter_swapE,@object
	.size		_ZN34_INTERNAL_1f04f98a_4_k_cu_95a8da444cuda3std6ranges3__45__cpo9iter_swapE,(_ZN34_INTERNAL_1f04f98a_4_k_cu_95a8da444cuda3std3__48unexpectE - _ZN34_INTERNAL_1f04f98a_4_k_cu_95a8da444cuda3std6ranges3__45__cpo9iter_swapE)
_ZN34_INTERNAL_1f04f98a_4_k_cu_95a8da444cuda3std6ranges3__45__cpo9iter_swapE:
	.zero		1
	.type		_ZN34_INTERNAL_1f04f98a_4_k_cu_95a8da444cuda3std3__48unexpectE,@object
	.size		_ZN34_INTERNAL_1f04f98a_4_k_cu_95a8da444cuda3std3__48unexpectE,(_ZN34_INTERNAL_1f04f98a_4_k_cu_95a8da446thrust24THRUST_300001_SM_1000_NS8cuda_cub3parE - _ZN34_INTERNAL_1f04f98a_4_k_cu_95a8da444cuda3std3__48unexpectE)
_ZN34_INTERNAL_1f04f98a_4_k_cu_95a8da444cuda3std3__48unexpectE:
	.zero		1
	.type		_ZN34_INTERNAL_1f04f98a_4_k_cu_95a8da446thrust24THRUST_300001_SM_1000_NS8cuda_cub3parE,@object
	.size		_ZN34_INTERNAL_1f04f98a_4_k_cu_95a8da446thrust24THRUST_300001_SM_1000_NS8cuda_cub3parE,(.L_29 - _ZN34_INTERNAL_1f04f98a_4_k_cu_95a8da446thrust24THRUST_300001_SM_1000_NS8cuda_cub3parE)
_ZN34_INTERNAL_1f04f98a_4_k_cu_95a8da446thrust24THRUST_300001_SM_1000_NS8cuda_cub3parE:
	.zero		1
.L_29:


//--------------------- .nv.constant0._ZN3cub18CUB_300001_SM_10006detail11EmptyKernelIvEEvv --------------------------
	.section	.nv.constant0._ZN3cub18CUB_300001_SM_10006detail11EmptyKernelIvEEvv,"a",@progbits
	.sectionflags	@""
	.align	4
.nv.constant0._ZN3cub18CUB_300001_SM_10006detail11EmptyKernelIvEEvv:
	.zero		896


//--------------------- SYMBOLS --------------------------

	.type		.nv.reservedSmem.offset0,@object
	.size		.nv.reservedSmem.offset0,0x4
